//
// Generated by NVIDIA NVVM Compiler
//
// Compiler Build ID: CL-36424714
// Cuda compilation tools, release 13.0, V13.0.88
// Based on NVVM 20.0.0
//

.version 9.0
.target sm_100
.address_size 64

	// .globl	_Z5hellov
.extern .func  (.param .b32 func_retval0) vprintf
(
	.param .b64 vprintf_param_0,
	.param .b64 vprintf_param_1
)
;
.global .align 1 .b8 $str[15] = {104, 101, 108, 108, 111, 44, 32, 119, 111, 114, 108, 100, 33, 10};

.visible .entry _Z5hellov()
{
	.reg .b32 	%r<3>;
	.reg .b64 	%rd<3>;

	mov.u64 	%rd1, $str;
	cvta.global.u64 	%rd2, %rd1;
	{ // callseq 0, 0
	.param .b64 param0;
	st.param.b64 	[param0], %rd2;
	.param .b64 param1;
	st.param.b64 	[param1], 0;
	.param .b32 retval0;
	call.uni (retval0), 
	vprintf, 
	(
	param0, 
	param1
	);
	ld.param.b32 	%r1, [retval0];
	} // callseq 0
	ret;

}


// ===== COMPILED SASS (sm_100) =====

	.target	sm_100

	.elftype	@"ET_EXEC"


//--------------------- .note.nv.tkinfo           --------------------------
	.section	.note.nv.tkinfo,"",@"SHT_NOTE"
	.sectionflags	@"SHF_NOTE_NV_TKINFO"
	.tkinfo
        /*0018*/ 	.word	0x00000002
        /*0030*/ 	.string	""
        /*0030*/ 	.string	"ptxas"
        /*0030*/ 	.string	"Cuda compilation tools, release 13.0, V13.0.88"
        /*0030*/ 	.string	"Build cuda_13.0.r13.0/compiler.36424714_0"
        /*0030*/ 	.string	"-arch sm_100 -m 64 "



//--------------------- .note.nv.cuinfo           --------------------------
	.section	.note.nv.cuinfo,"",@"SHT_NOTE"
	.sectionflags	@"SHF_NOTE_NV_CUINFO"
        /*0018*/ 	.short	0x0002
        /*001a*/ 	.short	0x0064
        /*001c*/ 	.short	0x0082
	.zero		2


//--------------------- .nv.info                  --------------------------
	.section	.nv.info,"",@"SHT_CUDA_INFO"
	.align	4


	//----- nvinfo : EIATTR_REGCOUNT
	.align		4
        /*0000*/ 	.byte	0x04, 0x2f
        /*0002*/ 	.short	(.L_2 - .L_1)
	.align		4
.L_1:
        /*0004*/ 	.word	index@(_Z5hellov)
        /*0008*/ 	.word	0x00000018


	//----- nvinfo : EIATTR_FRAME_SIZE
	.align		4
.L_2:
        /*000c*/ 	.byte	0x04, 0x11
        /*000e*/ 	.short	(.L_4 - .L_3)
	.align		4
.L_3:
        /*0010*/ 	.word	index@(_Z5hellov)
        /*0014*/ 	.word	0x00000000


	//----- nvinfo : EIATTR_MIN_STACK_SIZE
	.align		4
.L_4:
        /*0018*/ 	.byte	0x04, 0x12
        /*001a*/ 	.short	(.L_6 - .L_5)
	.align		4
.L_5:
        /*001c*/ 	.word	index@(_Z5hellov)
        /*0020*/ 	.word	0x00000000
.L_6:


//--------------------- .nv.compat                --------------------------
	.section	.nv.compat,"",@"SHT_CUDA_COMPAT_INFO"
	.align	4
        /*0000*/ 	.byte	0x02, 0x09, 0x00, 0x00, 0x02, 0x02, 0x01, 0x00, 0x02, 0x05, 0x05, 0x00, 0x03, 0x07, 0x01, 0x01
        /*0010*/ 	.byte	0x02, 0x03, 0x00, 0x00, 0x02, 0x06, 0x01, 0x00, 0x04, 0x0b, 0x08, 0x00, 0x09, 0x00, 0x00, 0x00
        /*0020*/ 	.byte	0x00, 0x00, 0x00, 0x00


//--------------------- .nv.info._Z5hellov        --------------------------
	.section	.nv.info._Z5hellov,"",@"SHT_CUDA_INFO"
	.sectionflags	@""
	.align	4


	//----- nvinfo : EIATTR_CUDA_API_VERSION
	.align		4
        /*0000*/ 	.byte	0x04, 0x37
        /*0002*/ 	.short	(.L_8 - .L_7)
.L_7:
        /*0004*/ 	.word	0x00000082


	//----- nvinfo : EIATTR_SPARSE_MMA_MASK
	.align		4
.L_8:
        /*0008*/ 	.byte	0x03, 0x50
        /*000a*/ 	.short	0x0000


	//----- nvinfo : EIATTR_MAXREG_COUNT
	.align		4
        /*000c*/ 	.byte	0x03, 0x1b
        /*000e*/ 	.short	0x00ff


	//----- nvinfo : EIATTR_EXTERNS
	.align		4
        /*0010*/ 	.byte	0x04, 0x0f
        /*0012*/ 	.short	(.L_10 - .L_9)


	//   ....[0]....
	.align		4
.L_9:
        /*0014*/ 	.word	index@(vprintf)


	//----- nvinfo : EIATTR_MERCURY_ISA_VERSION
	.align		4
.L_10:
        /*0018*/ 	.byte	0x03, 0x5f
        /*001a*/ 	.short	0x0101


	//----- nvinfo : EIATTR_VRC_CTA_INIT_COUNT
	.align		4
        /*001c*/ 	.byte	0x02, 0x4a
	.zero		1
	.zero		1


	//----- nvinfo : EIATTR_SYSCALL_OFFSETS
	.align		4
        /*0020*/ 	.byte	0x04, 0x46
        /*0022*/ 	.short	(.L_12 - .L_11)


	//   ....[0]....
.L_11:
        /*0024*/ 	.word	0x00000080


	//----- nvinfo : EIATTR_EXIT_INSTR_OFFSETS
	.align		4
.L_12:
        /*0028*/ 	.byte	0x04, 0x1c
        /*002a*/ 	.short	(.L_14 - .L_13)


	//   ....[0]....
.L_13:
        /*002c*/ 	.word	0x00000090


	//----- nvinfo : EIATTR_SW_WAR
	.align		4
.L_14:
        /*0030*/ 	.byte	0x04, 0x36
        /*0032*/ 	.short	(.L_16 - .L_15)
.L_15:
        /*0034*/ 	.word	0x00000008
.L_16:


//--------------------- .nv.callgraph             --------------------------
	.section	.nv.callgraph,"",@"SHT_CUDA_CALLGRAPH"
	.align	4
	.sectionentsize	8
	.align		4
        /*0000*/ 	.word	0x00000000
	.align		4
        /*0004*/ 	.word	0xffffffff
	.align		4
        /*0008*/ 	.word	index@(_Z5hellov)
	.align		4
        /*000c*/ 	.word	index@(vprintf)
	.align		4
        /*0010*/ 	.word	0x00000000
	.align		4
        /*0014*/ 	.word	0xfffffffe
	.align		4
        /*0018*/ 	.word	0x00000000
	.align		4
        /*001c*/ 	.word	0xfffffffd
	.align		4
        /*0020*/ 	.word	0x00000000
	.align		4
        /*0024*/ 	.word	0xfffffffc


//--------------------- .nv.constant4             --------------------------
	.section	.nv.constant4,"a",@progbits
	.align	8
	.align		8
.nv.constant4:
        /*0000*/ 	.dword	vprintf
	.align		8
        /*0008*/ 	.dword	$str


//--------------------- .text._Z5hellov           --------------------------
	.section	.text._Z5hellov,"ax",@progbits
	.align	128
        .global         _Z5hellov
        .type           _Z5hellov,@function
        .size           _Z5hellov,(.L_x_2 - _Z5hellov)
        .other          _Z5hellov,@"STO_CUDA_ENTRY STV_DEFAULT"
_Z5hellov:
.text._Z5hellov:
[----:B------:R-:W0:Y:S01]  /*0000*/  LDC R1, c[0x0][0x37c] ;  /* 0x0000df00ff017b82 */ /* 0x000e220000000800 */
[----:B------:R-:W-:Y:S01]  /*0010*/  MOV R0, 0x0 ;  /* 0x0000000000007802 */ /* 0x000fe20000000f00 */
[----:B------:R-:W1:Y:S01]  /*0020*/  LDCU.64 UR4, c[0x4][0x8] ;  /* 0x01000100ff0477ac */ /* 0x000e620008000a00 */
[----:B------:R-:W-:-:S05]  /*0030*/  CS2R R6, SRZ ;  /* 0x0000000000067805 */ /* 0x000fca000001ff00 */
[----:B------:R2:W3:Y:S01]  /*0040*/  LDC.64 R2, c[0x4][R0] ;  /* 0x0100000000027b82 */ /* 0x0004e20000000a00 */
[----:B-1----:R-:W-:Y:S02]  /*0050*/  IMAD.U32 R4, RZ, RZ, UR4 ;  /* 0x00000004ff047e24 */ /* 0x002fe4000f8e00ff */
[----:B--2---:R-:W-:-:S07]  /*0060*/  IMAD.U32 R5, RZ, RZ, UR5 ;  /* 0x00000005ff057e24 */ /* 0x004fce000f8e00ff */
[----:B------:R-:W-:-:S07]  /*0070*/  LEPC R20, `(.L_x_0) ;  /* 0x000000001014794e */ /* 0x000fce0000000000 */
[----:B0--3--:R-:W-:Y:S05]  /*0080*/  CALL.ABS.NOINC R2 ;  /* 0x0000000002007343 */ /* 0x009fea0003c00000 */
.L_x_0:
[----:B------:R-:W-:Y:S05]  /*0090*/  EXIT ;  /* 0x000000000000794d */ /* 0x000fea0003800000 */
.L_x_1:
[----:B------:R-:W-:-:S00]  /*00a0*/  BRA `(.L_x_1) ;  /* 0xfffffffc00fc7947 */ /* 0x000fc0000383ffff */
[----:B------:R-:W-:-:S00]  /*00b0*/  NOP ;  /* 0x0000000000007918 */ /* 0x000fc00000000000 */
        /* <DEDUP_REMOVED lines=12> */
.L_x_2:


//--------------------- .nv.global.init           --------------------------
	.section	.nv.global.init,"aw",@progbits
.nv.global.init:
	.type		$str,@object
	.size		$str,(.L_0 - $str)
$str:
        /*0000*/ 	.byte	0x68, 0x65, 0x6c, 0x6c, 0x6f, 0x2c, 0x20, 0x77, 0x6f, 0x72, 0x6c, 0x64, 0x21, 0x0a, 0x00
.L_0:


//--------------------- .nv.shared.reserved.0     --------------------------
	.section	.nv.shared.reserved.0,"aw",@nobits
	.weak		__nv_reservedSMEM_offset_0_alias
	.size		__nv_reservedSMEM_offset_0_alias, 0, 64
	.other		__nv_reservedSMEM_offset_0_alias,@"STO_CUDA_RESERVED_SHARED STV_DEFAULT"
__nv_reservedSMEM_offset_0_alias:
	.zero		0
	.zero		64


//--------------------- .nv.constant0._Z5hellov   --------------------------
	.section	.nv.constant0._Z5hellov,"a",@progbits
	.sectionflags	@""
	.align	4
.nv.constant0._Z5hellov:
	.zero		896


//--------------------- SYMBOLS --------------------------

	.type		.nv.reservedSmem.offset0,@object
	.size		.nv.reservedSmem.offset0,0x4
	.type		vprintf,@function
